//
// Generated by NVIDIA NVVM Compiler
//
// Compiler Build ID: CL-36424714
// Cuda compilation tools, release 13.0, V13.0.88
// Based on NVVM 20.0.0
//

.version 9.0
.target sm_100
.address_size 64

	// .globl	_Z12matrixAddRowPiS_S_i

.visible .entry _Z12matrixAddRowPiS_S_i(
	.param .u64 .ptr .align 1 _Z12matrixAddRowPiS_S_i_param_0,
	.param .u64 .ptr .align 1 _Z12matrixAddRowPiS_S_i_param_1,
	.param .u64 .ptr .align 1 _Z12matrixAddRowPiS_S_i_param_2,
	.param .u32 _Z12matrixAddRowPiS_S_i_param_3
)
{
	.reg .pred 	%p<12>;
	.reg .b32 	%r<115>;
	.reg .b64 	%rd<56>;

	ld.param.u64 	%rd22, [_Z12matrixAddRowPiS_S_i_param_0];
	ld.param.u64 	%rd23, [_Z12matrixAddRowPiS_S_i_param_1];
	ld.param.u64 	%rd24, [_Z12matrixAddRowPiS_S_i_param_2];
	ld.param.u32 	%r18, [_Z12matrixAddRowPiS_S_i_param_3];
	cvta.to.global.u64 	%rd1, %rd24;
	cvta.to.global.u64 	%rd2, %rd23;
	cvta.to.global.u64 	%rd3, %rd22;
	mov.u32 	%r1, %ctaid.x;
	setp.gt.u32 	%p1, %r1, 3;
	setp.lt.s32 	%p2, %r18, 1;
	or.pred  	%p3, %p1, %p2;
	@%p3 bra 	$L__BB0_13;
	mul.lo.s32 	%r2, %r18, %r1;
	and.b32  	%r3, %r18, 15;
	setp.lt.u32 	%p4, %r18, 16;
	mov.b32 	%r112, 0;
	@%p4 bra 	$L__BB0_4;
	and.b32  	%r112, %r18, 2147483632;
	neg.s32 	%r110, %r112;
	mul.wide.u32 	%rd25, %r2, 4;
	add.s64 	%rd26, %rd25, 32;
	add.s64 	%rd52, %rd1, %rd26;
	add.s64 	%rd51, %rd2, %rd26;
	add.s64 	%rd50, %rd3, %rd26;
$L__BB0_3:
	.pragma "nounroll";
	ld.global.u32 	%r20, [%rd50+-32];
	ld.global.u32 	%r21, [%rd51+-32];
	add.s32 	%r22, %r21, %r20;
	st.global.u32 	[%rd52+-32], %r22;
	ld.global.u32 	%r23, [%rd50+-28];
	ld.global.u32 	%r24, [%rd51+-28];
	add.s32 	%r25, %r24, %r23;
	st.global.u32 	[%rd52+-28], %r25;
	ld.global.u32 	%r26, [%rd50+-24];
	ld.global.u32 	%r27, [%rd51+-24];
	add.s32 	%r28, %r27, %r26;
	st.global.u32 	[%rd52+-24], %r28;
	ld.global.u32 	%r29, [%rd50+-20];
	ld.global.u32 	%r30, [%rd51+-20];
	add.s32 	%r31, %r30, %r29;
	st.global.u32 	[%rd52+-20], %r31;
	ld.global.u32 	%r32, [%rd50+-16];
	ld.global.u32 	%r33, [%rd51+-16];
	add.s32 	%r34, %r33, %r32;
	st.global.u32 	[%rd52+-16], %r34;
	ld.global.u32 	%r35, [%rd50+-12];
	ld.global.u32 	%r36, [%rd51+-12];
	add.s32 	%r37, %r36, %r35;
	st.global.u32 	[%rd52+-12], %r37;
	ld.global.u32 	%r38, [%rd50+-8];
	ld.global.u32 	%r39, [%rd51+-8];
	add.s32 	%r40, %r39, %r38;
	st.global.u32 	[%rd52+-8], %r40;
	ld.global.u32 	%r41, [%rd50+-4];
	ld.global.u32 	%r42, [%rd51+-4];
	add.s32 	%r43, %r42, %r41;
	st.global.u32 	[%rd52+-4], %r43;
	ld.global.u32 	%r44, [%rd50];
	ld.global.u32 	%r45, [%rd51];
	add.s32 	%r46, %r45, %r44;
	st.global.u32 	[%rd52], %r46;
	ld.global.u32 	%r47, [%rd50+4];
	ld.global.u32 	%r48, [%rd51+4];
	add.s32 	%r49, %r48, %r47;
	st.global.u32 	[%rd52+4], %r49;
	ld.global.u32 	%r50, [%rd50+8];
	ld.global.u32 	%r51, [%rd51+8];
	add.s32 	%r52, %r51, %r50;
	st.global.u32 	[%rd52+8], %r52;
	ld.global.u32 	%r53, [%rd50+12];
	ld.global.u32 	%r54, [%rd51+12];
	add.s32 	%r55, %r54, %r53;
	st.global.u32 	[%rd52+12], %r55;
	ld.global.u32 	%r56, [%rd50+16];
	ld.global.u32 	%r57, [%rd51+16];
	add.s32 	%r58, %r57, %r56;
	st.global.u32 	[%rd52+16], %r58;
	ld.global.u32 	%r59, [%rd50+20];
	ld.global.u32 	%r60, [%rd51+20];
	add.s32 	%r61, %r60, %r59;
	st.global.u32 	[%rd52+20], %r61;
	ld.global.u32 	%r62, [%rd50+24];
	ld.global.u32 	%r63, [%rd51+24];
	add.s32 	%r64, %r63, %r62;
	st.global.u32 	[%rd52+24], %r64;
	ld.global.u32 	%r65, [%rd50+28];
	ld.global.u32 	%r66, [%rd51+28];
	add.s32 	%r67, %r66, %r65;
	st.global.u32 	[%rd52+28], %r67;
	add.s32 	%r110, %r110, 16;
	add.s64 	%rd52, %rd52, 64;
	add.s64 	%rd51, %rd51, 64;
	add.s64 	%rd50, %rd50, 64;
	setp.ne.s32 	%p5, %r110, 0;
	@%p5 bra 	$L__BB0_3;
$L__BB0_4:
	setp.eq.s32 	%p6, %r3, 0;
	@%p6 bra 	$L__BB0_13;
	and.b32  	%r9, %r18, 7;
	setp.lt.u32 	%p7, %r3, 8;
	@%p7 bra 	$L__BB0_7;
	add.s32 	%r68, %r112, %r2;
	mul.wide.u32 	%rd27, %r68, 4;
	add.s64 	%rd28, %rd3, %rd27;
	ld.global.u32 	%r69, [%rd28];
	add.s64 	%rd29, %rd2, %rd27;
	ld.global.u32 	%r70, [%rd29];
	add.s32 	%r71, %r70, %r69;
	add.s64 	%rd30, %rd1, %rd27;
	st.global.u32 	[%rd30], %r71;
	cvt.u64.u32 	%rd31, %r2;
	cvt.u64.u32 	%rd32, %r112;
	add.s64 	%rd33, %rd32, %rd31;
	shl.b64 	%rd34, %rd33, 2;
	add.s64 	%rd35, %rd3, %rd34;
	ld.global.u32 	%r72, [%rd35+4];
	add.s64 	%rd36, %rd2, %rd34;
	ld.global.u32 	%r73, [%rd36+4];
	add.s32 	%r74, %r73, %r72;
	add.s64 	%rd37, %rd1, %rd34;
	st.global.u32 	[%rd37+4], %r74;
	ld.global.u32 	%r75, [%rd35+8];
	ld.global.u32 	%r76, [%rd36+8];
	add.s32 	%r77, %r76, %r75;
	st.global.u32 	[%rd37+8], %r77;
	ld.global.u32 	%r78, [%rd35+12];
	ld.global.u32 	%r79, [%rd36+12];
	add.s32 	%r80, %r79, %r78;
	st.global.u32 	[%rd37+12], %r80;
	ld.global.u32 	%r81, [%rd35+16];
	ld.global.u32 	%r82, [%rd36+16];
	add.s32 	%r83, %r82, %r81;
	st.global.u32 	[%rd37+16], %r83;
	ld.global.u32 	%r84, [%rd35+20];
	ld.global.u32 	%r85, [%rd36+20];
	add.s32 	%r86, %r85, %r84;
	st.global.u32 	[%rd37+20], %r86;
	ld.global.u32 	%r87, [%rd35+24];
	ld.global.u32 	%r88, [%rd36+24];
	add.s32 	%r89, %r88, %r87;
	st.global.u32 	[%rd37+24], %r89;
	ld.global.u32 	%r90, [%rd35+28];
	ld.global.u32 	%r91, [%rd36+28];
	add.s32 	%r92, %r91, %r90;
	st.global.u32 	[%rd37+28], %r92;
	add.s32 	%r112, %r112, 8;
$L__BB0_7:
	setp.eq.s32 	%p8, %r9, 0;
	@%p8 bra 	$L__BB0_13;
	and.b32  	%r12, %r18, 3;
	setp.lt.u32 	%p9, %r9, 4;
	@%p9 bra 	$L__BB0_10;
	add.s32 	%r93, %r112, %r2;
	mul.wide.u32 	%rd38, %r93, 4;
	add.s64 	%rd39, %rd3, %rd38;
	ld.global.u32 	%r94, [%rd39];
	add.s64 	%rd40, %rd2, %rd38;
	ld.global.u32 	%r95, [%rd40];
	add.s32 	%r96, %r95, %r94;
	add.s64 	%rd41, %rd1, %rd38;
	st.global.u32 	[%rd41], %r96;
	cvt.u64.u32 	%rd42, %r2;
	cvt.u64.u32 	%rd43, %r112;
	add.s64 	%rd44, %rd43, %rd42;
	shl.b64 	%rd45, %rd44, 2;
	add.s64 	%rd46, %rd3, %rd45;
	ld.global.u32 	%r97, [%rd46+4];
	add.s64 	%rd47, %rd2, %rd45;
	ld.global.u32 	%r98, [%rd47+4];
	add.s32 	%r99, %r98, %r97;
	add.s64 	%rd48, %rd1, %rd45;
	st.global.u32 	[%rd48+4], %r99;
	ld.global.u32 	%r100, [%rd46+8];
	ld.global.u32 	%r101, [%rd47+8];
	add.s32 	%r102, %r101, %r100;
	st.global.u32 	[%rd48+8], %r102;
	ld.global.u32 	%r103, [%rd46+12];
	ld.global.u32 	%r104, [%rd47+12];
	add.s32 	%r105, %r104, %r103;
	st.global.u32 	[%rd48+12], %r105;
	add.s32 	%r112, %r112, 4;
$L__BB0_10:
	setp.eq.s32 	%p10, %r12, 0;
	@%p10 bra 	$L__BB0_13;
	add.s32 	%r106, %r112, %r2;
	mul.wide.u32 	%rd49, %r106, 4;
	add.s64 	%rd55, %rd1, %rd49;
	add.s64 	%rd54, %rd2, %rd49;
	add.s64 	%rd53, %rd3, %rd49;
	neg.s32 	%r114, %r12;
$L__BB0_12:
	.pragma "nounroll";
	ld.global.u32 	%r107, [%rd53];
	ld.global.u32 	%r108, [%rd54];
	add.s32 	%r109, %r108, %r107;
	st.global.u32 	[%rd55], %r109;
	add.s64 	%rd55, %rd55, 4;
	add.s64 	%rd54, %rd54, 4;
	add.s64 	%rd53, %rd53, 4;
	add.s32 	%r114, %r114, 1;
	setp.ne.s32 	%p11, %r114, 0;
	@%p11 bra 	$L__BB0_12;
$L__BB0_13:
	ret;

}


// ===== COMPILED SASS (sm_100) =====

	.target	sm_100

	.elftype	@"ET_EXEC"


//--------------------- .note.nv.tkinfo           --------------------------
	.section	.note.nv.tkinfo,"",@"SHT_NOTE"
	.sectionflags	@"SHF_NOTE_NV_TKINFO"
	.tkinfo
        /*0018*/ 	.word	0x00000002
        /*0030*/ 	.string	""
        /*0030*/ 	.string	"ptxas"
        /*0030*/ 	.string	"Cuda compilation tools, release 13.0, V13.0.88"
        /*0030*/ 	.string	"Build cuda_13.0.r13.0/compiler.36424714_0"
        /*0030*/ 	.string	"-arch sm_100 -m 64 "



//--------------------- .note.nv.cuinfo           --------------------------
	.section	.note.nv.cuinfo,"",@"SHT_NOTE"
	.sectionflags	@"SHF_NOTE_NV_CUINFO"
        /*0018*/ 	.short	0x0002
        /*001a*/ 	.short	0x0064
        /*001c*/ 	.short	0x0082
	.zero		2


//--------------------- .nv.info                  --------------------------
	.section	.nv.info,"",@"SHT_CUDA_INFO"
	.align	4


	//----- nvinfo : EIATTR_REGCOUNT
	.align		4
        /*0000*/ 	.byte	0x04, 0x2f
        /*0002*/ 	.short	(.L_1 - .L_0)
	.align		4
.L_0:
        /*0004*/ 	.word	index@(_Z12matrixAddRowPiS_S_i)
        /*0008*/ 	.word	0x00000014


	//----- nvinfo : EIATTR_FRAME_SIZE
	.align		4
.L_1:
        /*000c*/ 	.byte	0x04, 0x11
        /*000e*/ 	.short	(.L_3 - .L_2)
	.align		4
.L_2:
        /*0010*/ 	.word	index@(_Z12matrixAddRowPiS_S_i)
        /*0014*/ 	.word	0x00000000


	//----- nvinfo : EIATTR_MIN_STACK_SIZE
	.align		4
.L_3:
        /*0018*/ 	.byte	0x04, 0x12
        /*001a*/ 	.short	(.L_5 - .L_4)
	.align		4
.L_4:
        /*001c*/ 	.word	index@(_Z12matrixAddRowPiS_S_i)
        /*0020*/ 	.word	0x00000000
.L_5:


//--------------------- .nv.compat                --------------------------
	.section	.nv.compat,"",@"SHT_CUDA_COMPAT_INFO"
	.align	4
        /*0000*/ 	.byte	0x02, 0x09, 0x00, 0x00, 0x02, 0x02, 0x01, 0x00, 0x02, 0x05, 0x05, 0x00, 0x03, 0x07, 0x01, 0x01
        /*0010*/ 	.byte	0x02, 0x03, 0x00, 0x00, 0x02, 0x06, 0x01, 0x00, 0x04, 0x0b, 0x08, 0x00, 0x09, 0x00, 0x00, 0x00
        /*0020*/ 	.byte	0x00, 0x00, 0x00, 0x00


//--------------------- .nv.info._Z12matrixAddRowPiS_S_i --------------------------
	.section	.nv.info._Z12matrixAddRowPiS_S_i,"",@"SHT_CUDA_INFO"
	.sectionflags	@""
	.align	4


	//----- nvinfo : EIATTR_CUDA_API_VERSION
	.align		4
        /*0000*/ 	.byte	0x04, 0x37
        /*0002*/ 	.short	(.L_7 - .L_6)
.L_6:
        /*0004*/ 	.word	0x00000082


	//----- nvinfo : EIATTR_KPARAM_INFO
	.align		4
.L_7:
        /*0008*/ 	.byte	0x04, 0x17
        /*000a*/ 	.short	(.L_9 - .L_8)
.L_8:
        /*000c*/ 	.word	0x00000000
        /*0010*/ 	.short	0x0003
        /*0012*/ 	.short	0x0018
        /*0014*/ 	.byte	0x00, 0xf0, 0x11, 0x00


	//----- nvinfo : EIATTR_KPARAM_INFO
	.align		4
.L_9:
        /*0018*/ 	.byte	0x04, 0x17
        /*001a*/ 	.short	(.L_11 - .L_10)
.L_10:
        /*001c*/ 	.word	0x00000000
        /*0020*/ 	.short	0x0002
        /*0022*/ 	.short	0x0010
        /*0024*/ 	.byte	0x00, 0xf5, 0x21, 0x00


	//----- nvinfo : EIATTR_KPARAM_INFO
	.align		4
.L_11:
        /*0028*/ 	.byte	0x04, 0x17
        /*002a*/ 	.short	(.L_13 - .L_12)
.L_12:
        /*002c*/ 	.word	0x00000000
        /*0030*/ 	.short	0x0001
        /*0032*/ 	.short	0x0008
        /*0034*/ 	.byte	0x00, 0xf5, 0x21, 0x00


	//----- nvinfo : EIATTR_KPARAM_INFO
	.align		4
.L_13:
        /*0038*/ 	.byte	0x04, 0x17
        /*003a*/ 	.short	(.L_15 - .L_14)
.L_14:
        /*003c*/ 	.word	0x00000000
        /*0040*/ 	.short	0x0000
        /*0042*/ 	.short	0x0000
        /*0044*/ 	.byte	0x00, 0xf5, 0x21, 0x00


	//----- nvinfo : EIATTR_SPARSE_MMA_MASK
	.align		4
.L_15:
        /*0048*/ 	.byte	0x03, 0x50
        /*004a*/ 	.short	0x0000


	//----- nvinfo : EIATTR_MAXREG_COUNT
	.align		4
        /*004c*/ 	.byte	0x03, 0x1b
        /*004e*/ 	.short	0x00ff


	//----- nvinfo : EIATTR_MERCURY_ISA_VERSION
	.align		4
        /*0050*/ 	.byte	0x03, 0x5f
        /*0052*/ 	.short	0x0101


	//----- nvinfo : EIATTR_VRC_CTA_INIT_COUNT
	.align		4
        /*0054*/ 	.byte	0x02, 0x4a
	.zero		1
	.zero		1


	//----- nvinfo : EIATTR_EXIT_INSTR_OFFSETS
	.align		4
        /*0058*/ 	.byte	0x04, 0x1c
        /*005a*/ 	.short	(.L_17 - .L_16)


	//   ....[0]....
.L_16:
        /*005c*/ 	.word	0x00000050


	//   ....[1]....
        /*0060*/ 	.word	0x00000670


	//   ....[2]....
        /*0064*/ 	.word	0x00000a00


	//   ....[3]....
        /*0068*/ 	.word	0x00000c90


	//   ....[4]....
        /*006c*/ 	.word	0x00000e80


	//----- nvinfo : EIATTR_CBANK_PARAM_SIZE
	.align		4
.L_17:
        /*0070*/ 	.byte	0x03, 0x19
        /*0072*/ 	.short	0x001c


	//----- nvinfo : EIATTR_PARAM_CBANK
	.align		4
        /*0074*/ 	.byte	0x04, 0x0a
        /*0076*/ 	.short	(.L_19 - .L_18)
	.align		4
.L_18:
        /*0078*/ 	.word	index@(.nv.constant0._Z12matrixAddRowPiS_S_i)
        /*007c*/ 	.short	0x0380
        /*007e*/ 	.short	0x001c


	//----- nvinfo : EIATTR_SW_WAR
	.align		4
.L_19:
        /*0080*/ 	.byte	0x04, 0x36
        /*0082*/ 	.short	(.L_21 - .L_20)
.L_20:
        /*0084*/ 	.word	0x00000008
.L_21:


//--------------------- .nv.callgraph             --------------------------
	.section	.nv.callgraph,"",@"SHT_CUDA_CALLGRAPH"
	.align	4
	.sectionentsize	8
	.align		4
        /*0000*/ 	.word	0x00000000
	.align		4
        /*0004*/ 	.word	0xffffffff
	.align		4
        /*0008*/ 	.word	0x00000000
	.align		4
        /*000c*/ 	.word	0xfffffffe
	.align		4
        /*0010*/ 	.word	0x00000000
	.align		4
        /*0014*/ 	.word	0xfffffffd
	.align		4
        /*0018*/ 	.word	0x00000000
	.align		4
        /*001c*/ 	.word	0xfffffffc


//--------------------- .text._Z12matrixAddRowPiS_S_i --------------------------
	.section	.text._Z12matrixAddRowPiS_S_i,"ax",@progbits
	.align	128
        .global         _Z12matrixAddRowPiS_S_i
        .type           _Z12matrixAddRowPiS_S_i,@function
        .size           _Z12matrixAddRowPiS_S_i,(.L_x_6 - _Z12matrixAddRowPiS_S_i)
        .other          _Z12matrixAddRowPiS_S_i,@"STO_CUDA_ENTRY STV_DEFAULT"
_Z12matrixAddRowPiS_S_i:
.text._Z12matrixAddRowPiS_S_i:
[----:B------:R-:W-:Y:S01]  /*0000*/  LDC R1, c[0x0][0x37c] ;  /* 0x0000df00ff017b82 */ /* 0x000fe20000000800 */
[----:B------:R-:W0:Y:S07]  /*0010*/  S2R R3, SR_CTAID.X ;  /* 0x0000000000037919 */ /* 0x000e2e0000002500 */
[----:B------:R-:W1:Y:S02]  /*0020*/  LDC R2, c[0x0][0x398] ;  /* 0x0000e600ff027b82 */ /* 0x000e640000000800 */
[----:B-1----:R-:W-:-:S04]  /*0030*/  ISETP.GE.AND P0, PT, R2, 0x1, PT ;  /* 0x000000010200780c */ /* 0x002fc80003f06270 */
[----:B0-----:R-:W-:-:S13]  /*0040*/  ISETP.GT.U32.OR P0, PT, R3, 0x3, !P0 ;  /* 0x000000030300780c */ /* 0x001fda0004704470 */
[----:B------:R-:W-:Y:S05]  /*0050*/  @P0 EXIT ;  /* 0x000000000000094d */ /* 0x000fea0003800000 */
[C---:B------:R-:W-:Y:S01]  /*0060*/  ISETP.GE.U32.AND P1, PT, R2.reuse, 0x10, PT ;  /* 0x000000100200780c */ /* 0x040fe20003f26070 */
[----:B------:R-:W0:Y:S01]  /*0070*/  LDCU.64 UR4, c[0x0][0x358] ;  /* 0x00006b00ff0477ac */ /* 0x000e220008000a00 */
[----:B------:R-:W-:Y:S01]  /*0080*/  LOP3.LUT R14, R2, 0xf, RZ, 0xc0, !PT ;  /* 0x0000000f020e7812 */ /* 0x000fe200078ec0ff */
[----:B------:R-:W-:Y:S02]  /*0090*/  IMAD R0, R3, R2, RZ ;  /* 0x0000000203007224 */ /* 0x000fe400078e02ff */
[----:B------:R-:W-:Y:S01]  /*00a0*/  IMAD.MOV.U32 R3, RZ, RZ, RZ ;  /* 0x000000ffff037224 */ /* 0x000fe200078e00ff */
[----:B------:R-:W-:-:S07]  /*00b0*/  ISETP.NE.AND P0, PT, R14, RZ, PT ;  /* 0x000000ff0e00720c */ /* 0x000fce0003f05270 */
[----:B------:R-:W-:Y:S06]  /*00c0*/  @!P1 BRA `(.L_x_0) ;  /* 0x0000000400689947 */ /* 0x000fec0003800000 */
[----:B------:R-:W1:Y:S01]  /*00d0*/  LDCU.128 UR8, c[0x0][0x380] ;  /* 0x00007000ff0877ac */ /* 0x000e620008000c00 */
[----:B------:R-:W-:Y:S01]  /*00e0*/  IMAD.MOV.U32 R4, RZ, RZ, 0x20 ;  /* 0x00000020ff047424 */ /* 0x000fe200078e00ff */
[----:B------:R-:W-:Y:S01]  /*00f0*/  LOP3.LUT R3, R2, 0x7ffffff0, RZ, 0xc0, !PT ;  /* 0x7ffffff002037812 */ /* 0x000fe200078ec0ff */
[----:B------:R-:W-:Y:S01]  /*0100*/  IMAD.MOV.U32 R5, RZ, RZ, 0x0 ;  /* 0x00000000ff057424 */ /* 0x000fe200078e00ff */
[----:B------:R-:W2:Y:S02]  /*0110*/  LDCU.64 UR6, c[0x0][0x390] ;  /* 0x00007200ff0677ac */ /* 0x000ea40008000a00 */
[----:B------:R-:W-:Y:S01]  /*0120*/  IADD3 R10, PT, PT, -R3, RZ, RZ ;  /* 0x000000ff030a7210 */ /* 0x000fe20007ffe1ff */
[----:B------:R-:W-:-:S03]  /*0130*/  IMAD.WIDE.U32 R4, R0, 0x4, R4 ;  /* 0x0000000400047825 */ /* 0x000fc600078e0004 */
[C---:B-1----:R-:W-:Y:S02]  /*0140*/  IADD3 R11, P2, PT, R4.reuse, UR10, RZ ;  /* 0x0000000a040b7c10 */ /* 0x042fe4000ff5e0ff */
[C---:B------:R-:W-:Y:S02]  /*0150*/  IADD3 R6, P3, PT, R4.reuse, UR8, RZ ;  /* 0x0000000804067c10 */ /* 0x040fe4000ff7e0ff */
[----:B--2---:R-:W-:Y:S02]  /*0160*/  IADD3 R13, P1, PT, R4, UR6, RZ ;  /* 0x00000006040d7c10 */ /* 0x004fe4000ff3e0ff */
[C---:B------:R-:W-:Y:S02]  /*0170*/  IADD3.X R12, PT, PT, R5.reuse, UR11, RZ, P2, !PT ;  /* 0x0000000b050c7c10 */ /* 0x040fe400097fe4ff */
[C---:B------:R-:W-:Y:S02]  /*0180*/  IADD3.X R16, PT, PT, R5.reuse, UR7, RZ, P1, !PT ;  /* 0x0000000705107c10 */ /* 0x040fe40008ffe4ff */
[----:B------:R-:W-:-:S07]  /*0190*/  IADD3.X R7, PT, PT, R5, UR9, RZ, P3, !PT ;  /* 0x0000000905077c10 */ /* 0x000fce0009ffe4ff */
.L_x_1:
[----:B------:R-:W-:Y:S01]  /*01a0*/  IMAD.MOV.U32 R4, RZ, RZ, R11 ;  /* 0x000000ffff047224 */ /* 0x000fe200078e000b */
[----:B01----:R-:W2:Y:S01]  /*01b0*/  LDG.E R8, desc[UR4][R6.64+-0x20] ;  /* 0xffffe00406087981 */ /* 0x003ea2000c1e1900 */
[----:B------:R-:W-:-:S05]  /*01c0*/  IMAD.MOV.U32 R5, RZ, RZ, R12 ;  /* 0x000000ffff057224 */ /* 0x000fca00078e000c */
[----:B------:R-:W2:Y:S02]  /*01d0*/  LDG.E R9, desc[UR4][R4.64+-0x20] ;  /* 0xffffe00404097981 */ /* 0x000ea4000c1e1900 */
[----:B--2---:R-:W-:Y:S01]  /*01e0*/  IMAD.IADD R11, R8, 0x1, R9 ;  /* 0x00000001080b7824 */ /* 0x004fe200078e0209 */
[----:B------:R-:W-:Y:S01]  /*01f0*/  MOV R8, R13 ;  /* 0x0000000d00087202 */ /* 0x000fe20000000f00 */
[----:B------:R-:W-:-:S05]  /*0200*/  IMAD.MOV.U32 R9, RZ, RZ, R16 ;  /* 0x000000ffff097224 */ /* 0x000fca00078e0010 */
[----:B------:R0:W-:Y:S04]  /*0210*/  STG.E desc[UR4][R8.64+-0x20], R11 ;  /* 0xffffe00b08007986 */ /* 0x0001e8000c101904 */
[----:B------:R-:W2:Y:S04]  /*0220*/  LDG.E R12, desc[UR4][R6.64+-0x1c] ;  /* 0xffffe404060c7981 */ /* 0x000ea8000c1e1900 */
[----:B------:R-:W2:Y:S02]  /*0230*/  LDG.E R13, desc[UR4][R4.64+-0x1c] ;  /* 0xffffe404040d7981 */ /* 0x000ea4000c1e1900 */
[----:B--2---:R-:W-:-:S05]  /*0240*/  IMAD.IADD R13, R12, 0x1, R13 ;  /* 0x000000010c0d7824 */ /* 0x004fca00078e020d */
[----:B------:R1:W-:Y:S04]  /*0250*/  STG.E desc[UR4][R8.64+-0x1c], R13 ;  /* 0xffffe40d08007986 */ /* 0x0003e8000c101904 */
[----:B------:R-:W2:Y:S04]  /*0260*/  LDG.E R12, desc[UR4][R6.64+-0x18] ;  /* 0xffffe804060c7981 */ /* 0x000ea8000c1e1900 */
[----:B------:R-:W2:Y:S02]  /*0270*/  LDG.E R15, desc[UR4][R4.64+-0x18] ;  /* 0xffffe804040f7981 */ /* 0x000ea4000c1e1900 */
[----:B--2---:R-:W-:-:S05]  /*0280*/  IMAD.IADD R15, R12, 0x1, R15 ;  /* 0x000000010c0f7824 */ /* 0x004fca00078e020f */
[----:B------:R2:W-:Y:S04]  /*0290*/  STG.E desc[UR4][R8.64+-0x18], R15 ;  /* 0xffffe80f08007986 */ /* 0x0005e8000c101904 */
[----:B------:R-:W3:Y:S04]  /*02a0*/  LDG.E R12, desc[UR4][R6.64+-0x14] ;  /* 0xffffec04060c7981 */ /* 0x000ee8000c1e1900 */
[----:B------:R-:W3:Y:S02]  /*02b0*/  LDG.E R17, desc[UR4][R4.64+-0x14] ;  /* 0xffffec0404117981 */ /* 0x000ee4000c1e1900 */
[----:B---3--:R-:W-:-:S05]  /*02c0*/  IADD3 R17, PT, PT, R12, R17, RZ ;  /* 0x000000110c117210 */ /* 0x008fca0007ffe0ff */
[----:B------:R3:W-:Y:S04]  /*02d0*/  STG.E desc[UR4][R8.64+-0x14], R17 ;  /* 0xffffec1108007986 */ /* 0x0007e8000c101904 */
[----:B0-----:R-:W4:Y:S04]  /*02e0*/  LDG.E R11, desc[UR4][R6.64+-0x10] ;  /* 0xfffff004060b7981 */ /* 0x001f28000c1e1900 */
[----:B------:R-:W4:Y:S02]  /*02f0*/  LDG.E R12, desc[UR4][R4.64+-0x10] ;  /* 0xfffff004040c7981 */ /* 0x000f24000c1e1900 */
[----:B----4-:R-:W-:-:S05]  /*0300*/  IMAD.IADD R11, R11, 0x1, R12 ;  /* 0x000000010b0b7824 */ /* 0x010fca00078e020c */
[----:B------:R0:W-:Y:S04]  /*0310*/  STG.E desc[UR4][R8.64+-0x10], R11 ;  /* 0xfffff00b08007986 */ /* 0x0001e8000c101904 */
[----:B------:R-:W4:Y:S04]  /*0320*/  LDG.E R12, desc[UR4][R6.64+-0xc] ;  /* 0xfffff404060c7981 */ /* 0x000f28000c1e1900 */
[----:B-1----:R-:W4:Y:S02]  /*0330*/  LDG.E R13, desc[UR4][R4.64+-0xc] ;  /* 0xfffff404040d7981 */ /* 0x002f24000c1e1900 */
[----:B----4-:R-:W-:-:S05]  /*0340*/  IMAD.IADD R13, R12, 0x1, R13 ;  /* 0x000000010c0d7824 */ /* 0x010fca00078e020d */
[----:B------:R1:W-:Y:S04]  /*0350*/  STG.E desc[UR4][R8.64+-0xc], R13 ;  /* 0xfffff40d08007986 */ /* 0x0003e8000c101904 */
[----:B------:R-:W4:Y:S04]  /*0360*/  LDG.E R12, desc[UR4][R6.64+-0x8] ;  /* 0xfffff804060c7981 */ /* 0x000f28000c1e1900 */
[----:B--2---:R-:W4:Y:S02]  /*0370*/  LDG.E R15, desc[UR4][R4.64+-0x8] ;  /* 0xfffff804040f7981 */ /* 0x004f24000c1e1900 */
[----:B----4-:R-:W-:-:S05]  /*0380*/  IMAD.IADD R15, R12, 0x1, R15 ;  /* 0x000000010c0f7824 */ /* 0x010fca00078e020f */
[----:B------:R2:W-:Y:S04]  /*0390*/  STG.E desc[UR4][R8.64+-0x8], R15 ;  /* 0xfffff80f08007986 */ /* 0x0005e8000c101904 */
[----:B------:R-:W4:Y:S04]  /*03a0*/  LDG.E R12, desc[UR4][R6.64+-0x4] ;  /* 0xfffffc04060c7981 */ /* 0x000f28000c1e1900 */
[----:B---3--:R-:W4:Y:S02]  /*03b0*/  LDG.E R17, desc[UR4][R4.64+-0x4] ;  /* 0xfffffc0404117981 */ /* 0x008f24000c1e1900 */
[----:B----4-:R-:W-:-:S05]  /*03c0*/  IADD3 R17, PT, PT, R12, R17, RZ ;  /* 0x000000110c117210 */ /* 0x010fca0007ffe0ff */
        /* <DEDUP_REMOVED lines=20> */
[----:B------:R-:W-:Y:S04]  /*0510*/  STG.E desc[UR4][R8.64+0x10], R11 ;  /* 0x0000100b08007986 */ /* 0x000fe8000c101904 */
[----:B------:R-:W4:Y:S04]  /*0520*/  LDG.E R12, desc[UR4][R6.64+0x14] ;  /* 0x00001404060c7981 */ /* 0x000f28000c1e1900 */
[----:B-1----:R-:W4:Y:S02]  /*0530*/  LDG.E R13, desc[UR4][R4.64+0x14] ;  /* 0x00001404040d7981 */ /* 0x002f24000c1e1900 */
[----:B----4-:R-:W-:-:S05]  /*0540*/  IMAD.IADD R13, R12, 0x1, R13 ;  /* 0x000000010c0d7824 */ /* 0x010fca00078e020d */
[----:B------:R0:W-:Y:S04]  /*0550*/  STG.E desc[UR4][R8.64+0x14], R13 ;  /* 0x0000140d08007986 */ /* 0x0001e8000c101904 */
[----:B------:R-:W4:Y:S04]  /*0560*/  LDG.E R12, desc[UR4][R6.64+0x18] ;  /* 0x00001804060c7981 */ /* 0x000f28000c1e1900 */
[----:B--2---:R-:W4:Y:S01]  /*0570*/  LDG.E R15, desc[UR4][R4.64+0x18] ;  /* 0x00001804040f7981 */ /* 0x004f22000c1e1900 */
[----:B------:R-:W-:Y:S02]  /*0580*/  VIADD R10, R10, 0x10 ;  /* 0x000000100a0a7836 */ /* 0x000fe40000000000 */
[----:B----4-:R-:W-:-:S05]  /*0590*/  IMAD.IADD R15, R12, 0x1, R15 ;  /* 0x000000010c0f7824 */ /* 0x010fca00078e020f */
[----:B------:R1:W-:Y:S04]  /*05a0*/  STG.E desc[UR4][R8.64+0x18], R15 ;  /* 0x0000180f08007986 */ /* 0x0003e8000c101904 */
[----:B------:R2:W4:Y:S04]  /*05b0*/  LDG.E R12, desc[UR4][R6.64+0x1c] ;  /* 0x00001c04060c7981 */ /* 0x000528000c1e1900 */
[----:B---3--:R-:W4:Y:S01]  /*05c0*/  LDG.E R17, desc[UR4][R4.64+0x1c] ;  /* 0x00001c0404117981 */ /* 0x008f22000c1e1900 */
[----:B------:R-:W-:Y:S02]  /*05d0*/  ISETP.NE.AND P1, PT, R10, RZ, PT ;  /* 0x000000ff0a00720c */ /* 0x000fe40003f25270 */
[----:B0-----:R-:W-:-:S02]  /*05e0*/  IADD3 R13, P2, PT, R8, 0x40, RZ ;  /* 0x00000040080d7810 */ /* 0x001fc40007f5e0ff */
[----:B------:R-:W-:Y:S02]  /*05f0*/  IADD3 R11, P3, PT, R4, 0x40, RZ ;  /* 0x00000040040b7810 */ /* 0x000fe40007f7e0ff */
[----:B--2---:R-:W-:Y:S01]  /*0600*/  IADD3 R6, P4, PT, R6, 0x40, RZ ;  /* 0x0000004006067810 */ /* 0x004fe20007f9e0ff */
[----:B------:R-:W-:-:S03]  /*0610*/  IMAD.X R16, RZ, RZ, R9, P2 ;  /* 0x000000ffff107224 */ /* 0x000fc600010e0609 */
[----:B------:R-:W-:Y:S02]  /*0620*/  IADD3.X R7, PT, PT, RZ, R7, RZ, P4, !PT ;  /* 0x00000007ff077210 */ /* 0x000fe400027fe4ff */
[----:B----4-:R-:W-:Y:S01]  /*0630*/  IADD3 R17, PT, PT, R12, R17, RZ ;  /* 0x000000110c117210 */ /* 0x010fe20007ffe0ff */
[----:B------:R-:W-:-:S04]  /*0640*/  IMAD.X R12, RZ, RZ, R5, P3 ;  /* 0x000000ffff0c7224 */ /* 0x000fc800018e0605 */
[----:B------:R1:W-:Y:S01]  /*0650*/  STG.E desc[UR4][R8.64+0x1c], R17 ;  /* 0x00001c1108007986 */ /* 0x0003e2000c101904 */
[----:B------:R-:W-:Y:S05]  /*0660*/  @P1 BRA `(.L_x_1) ;  /* 0xfffffff800cc1947 */ /* 0x000fea000383ffff */
.L_x_0:
[----:B0-----:R-:W-:Y:S05]  /*0670*/  @!P0 EXIT ;  /* 0x000000000000894d */ /* 0x001fea0003800000 */
[----:B------:R-:W-:Y:S02]  /*0680*/  ISETP.GE.U32.AND P1, PT, R14, 0x8, PT ;  /* 0x000000080e00780c */ /* 0x000fe40003f26070 */
[----:B------:R-:W-:-:S04]  /*0690*/  LOP3.LUT R16, R2, 0x7, RZ, 0xc0, !PT ;  /* 0x0000000702107812 */ /* 0x000fc800078ec0ff */
[----:B------:R-:W-:-:S07]  /*06a0*/  ISETP.NE.AND P0, PT, R16, RZ, PT ;  /* 0x000000ff1000720c */ /* 0x000fce0003f05270 */
[----:B------:R-:W-:Y:S06]  /*06b0*/  @!P1 BRA `(.L_x_2) ;  /* 0x0000000000d09947 */ /* 0x000fec0003800000 */
[----:B------:R-:W0:Y:S01]  /*06c0*/  LDC.64 R10, c[0x0][0x380] ;  /* 0x0000e000ff0a7b82 */ /* 0x000e220000000a00 */
[C---:B------:R-:W-:Y:S01]  /*06d0*/  IMAD.IADD R5, R0.reuse, 0x1, R3 ;  /* 0x0000000100057824 */ /* 0x040fe200078e0203 */
[----:B------:R-:W2:Y:S06]  /*06e0*/  LDCU.128 UR8, c[0x0][0x380] ;  /* 0x00007000ff0877ac */ /* 0x000eac0008000c00 */
[----:B------:R-:W3:Y:S08]  /*06f0*/  LDC.64 R12, c[0x0][0x388] ;  /* 0x0000e200ff0c7b82 */ /* 0x000ef00000000a00 */
[----:B-1----:R-:W1:Y:S01]  /*0700*/  LDC.64 R8, c[0x0][0x390] ;  /* 0x0000e400ff087b82 */ /* 0x002e620000000a00 */
[----:B------:R-:W-:Y:S01]  /*0710*/  IADD3 R17, P1, PT, R0, R3, RZ ;  /* 0x0000000300117210 */ /* 0x000fe20007f3e0ff */
[----:B------:R-:W4:Y:S01]  /*0720*/  LDCU.64 UR6, c[0x0][0x390] ;  /* 0x00007200ff0677ac */ /* 0x000f220008000a00 */
[----:B0-----:R-:W-:-:S06]  /*0730*/  IMAD.WIDE.U32 R10, R5, 0x4, R10 ;  /* 0x00000004050a7825 */ /* 0x001fcc00078e000a */
[----:B------:R-:W5:Y:S01]  /*0740*/  LDG.E R10, desc[UR4][R10.64] ;  /* 0x000000040a0a7981 */ /* 0x000f62000c1e1900 */
[----:B---3--:R-:W-:-:S06]  /*0750*/  IMAD.WIDE.U32 R12, R5, 0x4, R12 ;  /* 0x00000004050c7825 */ /* 0x008fcc00078e000c */
[----:B------:R-:W5:Y:S01]  /*0760*/  LDG.E R13, desc[UR4][R12.64] ;  /* 0x000000040c0d7981 */ /* 0x000f62000c1e1900 */
[----:B------:R-:W-:Y:S02]  /*0770*/  IMAD.X R4, RZ, RZ, RZ, P1 ;  /* 0x000000ffff047224 */ /* 0x000fe400008e06ff */
[----:B------:R-:W-:-:S03]  /*0780*/  IMAD.SHL.U32 R14, R17, 0x4, RZ ;  /* 0x00000004110e7824 */ /* 0x000fc600078e00ff */
[----:B------:R-:W-:Y:S02]  /*0790*/  SHF.L.U64.HI R17, R17, 0x2, R4 ;  /* 0x0000000211117819 */ /* 0x000fe40000010204 */
[C---:B--2---:R-:W-:Y:S02]  /*07a0*/  IADD3 R6, P1, PT, R14.reuse, UR8, RZ ;  /* 0x000000080e067c10 */ /* 0x044fe4000ff3e0ff */
[----:B------:R-:W-:Y:S02]  /*07b0*/  IADD3 R4, P2, PT, R14, UR10, RZ ;  /* 0x0000000a0e047c10 */ /* 0x000fe4000ff5e0ff */
[----:B------:R-:W-:Y:S02]  /*07c0*/  IADD3.X R7, PT, PT, R17, UR9, RZ, P1, !PT ;  /* 0x0000000911077c10 */ /* 0x000fe40008ffe4ff */
[----:B-----5:R-:W-:Y:S01]  /*07d0*/  IADD3 R15, PT, PT, R10, R13, RZ ;  /* 0x0000000d0a0f7210 */ /* 0x020fe20007ffe0ff */
[----:B-1----:R-:W-:Y:S01]  /*07e0*/  IMAD.WIDE.U32 R10, R5, 0x4, R8 ;  /* 0x00000004050a7825 */ /* 0x002fe200078e0008 */
[----:B------:R-:W-:-:S04]  /*07f0*/  IADD3.X R5, PT, PT, R17, UR11, RZ, P2, !PT ;  /* 0x0000000b11057c10 */ /* 0x000fc800097fe4ff */
[----:B------:R0:W-:Y:S04]  /*0800*/  STG.E desc[UR4][R10.64], R15 ;  /* 0x0000000f0a007986 */ /* 0x0001e8000c101904 */
[----:B------:R-:W2:Y:S04]  /*0810*/  LDG.E R12, desc[UR4][R6.64+0x4] ;  /* 0x00000404060c7981 */ /* 0x000ea8000c1e1900 */
[----:B------:R-:W2:Y:S01]  /*0820*/  LDG.E R13, desc[UR4][R4.64+0x4] ;  /* 0x00000404040d7981 */ /* 0x000ea2000c1e1900 */
[----:B----4-:R-:W-:-:S04]  /*0830*/  IADD3 R8, P1, PT, R14, UR6, RZ ;  /* 0x000000060e087c10 */ /* 0x010fc8000ff3e0ff */
[----:B------:R-:W-:Y:S01]  /*0840*/  IADD3.X R9, PT, PT, R17, UR7, RZ, P1, !PT ;  /* 0x0000000711097c10 */ /* 0x000fe20008ffe4ff */
[----:B--2---:R-:W-:-:S05]  /*0850*/  IMAD.IADD R13, R12, 0x1, R13 ;  /* 0x000000010c0d7824 */ /* 0x004fca00078e020d */
[----:B------:R1:W-:Y:S04]  /*0860*/  STG.E desc[UR4][R8.64+0x4], R13 ;  /* 0x0000040d08007986 */ /* 0x0003e8000c101904 */
[----:B------:R-:W2:Y:S04]  /*0870*/  LDG.E R12, desc[UR4][R6.64+0x8] ;  /* 0x00000804060c7981 */ /* 0x000ea8000c1e1900 */
[----:B------:R-:W2:Y:S02]  /*0880*/  LDG.E R17, desc[UR4][R4.64+0x8] ;  /* 0x0000080404117981 */ /* 0x000ea4000c1e1900 */
[----:B--2---:R-:W-:-:S05]  /*0890*/  IMAD.IADD R17, R12, 0x1, R17 ;  /* 0x000000010c117824 */ /* 0x004fca00078e0211 */
[----:B------:R2:W-:Y:S04]  /*08a0*/  STG.E desc[UR4][R8.64+0x8], R17 ;  /* 0x0000081108007986 */ /* 0x0005e8000c101904 */
[----:B0-----:R-:W3:Y:S04]  /*08b0*/  LDG.E R10, desc[UR4][R6.64+0xc] ;  /* 0x00000c04060a7981 */ /* 0x001ee8000c1e1900 */
[----:B------:R-:W3:Y:S02]  /*08c0*/  LDG.E R11, desc[UR4][R4.64+0xc] ;  /* 0x00000c04040b7981 */ /* 0x000ee4000c1e1900 */
[----:B---3--:R-:W-:-:S05]  /*08d0*/  IMAD.IADD R11, R10, 0x1, R11 ;  /* 0x000000010a0b7824 */ /* 0x008fca00078e020b */
[----:B------:R0:W-:Y:S04]  /*08e0*/  STG.E desc[UR4][R8.64+0xc], R11 ;  /* 0x00000c0b08007986 */ /* 0x0001e8000c101904 */
[----:B------:R-:W3:Y:S04]  /*08f0*/  LDG.E R10, desc[UR4][R6.64+0x10] ;  /* 0x00001004060a7981 */ /* 0x000ee8000c1e1900 */
[----:B------:R-:W3:Y:S02]  /*0900*/  LDG.E R15, desc[UR4][R4.64+0x10] ;  /* 0x00001004040f7981 */ /* 0x000ee4000c1e1900 */
[----:B---3--:R-:W-:-:S05]  /*0910*/  IADD3 R15, PT, PT, R10, R15, RZ ;  /* 0x0000000f0a0f7210 */ /* 0x008fca0007ffe0ff */
        /* <DEDUP_REMOVED lines=9> */
[----:B------:R-:W2:Y:S04]  /*09b0*/  LDG.E R10, desc[UR4][R6.64+0x1c] ;  /* 0x00001c04060a7981 */ /* 0x000ea8000c1e1900 */
[----:B0-----:R-:W2:Y:S01]  /*09c0*/  LDG.E R11, desc[UR4][R4.64+0x1c] ;  /* 0x00001c04040b7981 */ /* 0x001ea2000c1e1900 */
[----:B------:R-:W-:Y:S01]  /*09d0*/  VIADD R3, R3, 0x8 ;  /* 0x0000000803037836 */ /* 0x000fe20000000000 */
[----:B--2---:R-:W-:-:S05]  /*09e0*/  IADD3 R11, PT, PT, R10, R11, RZ ;  /* 0x0000000b0a0b7210 */ /* 0x004fca0007ffe0ff */
[----:B------:R3:W-:Y:S02]  /*09f0*/  STG.E desc[UR4][R8.64+0x1c], R11 ;  /* 0x00001c0b08007986 */ /* 0x0007e4000c101904 */
.L_x_2:
[----:B------:R-:W-:Y:S05]  /*0a00*/  @!P0 EXIT ;  /* 0x000000000000894d */ /* 0x000fea0003800000 */
[----:B------:R-:W-:Y:S02]  /*0a10*/  ISETP.GE.U32.AND P1, PT, R16, 0x4, PT ;  /* 0x000000041000780c */ /* 0x000fe40003f26070 */
[----:B------:R-:W-:-:S04]  /*0a20*/  LOP3.LUT R2, R2, 0x3, RZ, 0xc0, !PT ;  /* 0x0000000302027812 */ /* 0x000fc800078ec0ff */
[----:B------:R-:W-:-:S07]  /*0a30*/  ISETP.NE.AND P0, PT, R2, RZ, PT ;  /* 0x000000ff0200720c */ /* 0x000fce0003f05270 */
[----:B------:R-:W-:Y:S06]  /*0a40*/  @!P1 BRA `(.L_x_3) ;  /* 0x0000000000909947 */ /* 0x000fec0003800000 */
[----:B------:R-:W0:Y:S01]  /*0a50*/  LDC.64 R4, c[0x0][0x380] ;  /* 0x0000e000ff047b82 */ /* 0x000e220000000a00 */
[----:B-1-3--:R-:W-:Y:S01]  /*0a60*/  IMAD.IADD R17, R0, 0x1, R3 ;  /* 0x0000000100117824 */ /* 0x00afe200078e0203 */
[----:B------:R-:W1:Y:S01]  /*0a70*/  LDCU.128 UR8, c[0x0][0x380] ;  /* 0x00007000ff0877ac */ /* 0x000e620008000c00 */
[----:B------:R-:W2:Y:S05]  /*0a80*/  LDCU.64 UR6, c[0x0][0x390] ;  /* 0x00007200ff0677ac */ /* 0x000eaa0008000a00 */
[----:B------:R-:W3:Y:S08]  /*0a90*/  LDC.64 R6, c[0x0][0x388] ;  /* 0x0000e200ff067b82 */ /* 0x000ef00000000a00 */
[----:B------:R-:W4:Y:S01]  /*0aa0*/  LDC.64 R12, c[0x0][0x390] ;  /* 0x0000e400ff0c7b82 */ /* 0x000f220000000a00 */
[----:B0-----:R-:W-:-:S06]  /*0ab0*/  IMAD.WIDE.U32 R8, R17, 0x4, R4 ;  /* 0x0000000411087825 */ /* 0x001fcc00078e0004 */
[----:B------:R-:W5:Y:S01]  /*0ac0*/  LDG.E R8, desc[UR4][R8.64] ;  /* 0x0000000408087981 */ /* 0x000f62000c1e1900 */
[----:B---3--:R-:W-:-:S06]  /*0ad0*/  IMAD.WIDE.U32 R10, R17, 0x4, R6 ;  /* 0x00000004110a7825 */ /* 0x008fcc00078e0006 */
[----:B------:R-:W5:Y:S01]  /*0ae0*/  LDG.E R11, desc[UR4][R10.64] ;  /* 0x000000040a0b7981 */ /* 0x000f62000c1e1900 */
[----:B------:R-:W-:-:S04]  /*0af0*/  IADD3 R4, P1, PT, R0, R3, RZ ;  /* 0x0000000300047210 */ /* 0x000fc80007f3e0ff */
[----:B------:R-:W-:Y:S01]  /*0b00*/  IADD3.X R5, PT, PT, RZ, RZ, RZ, P1, !PT ;  /* 0x000000ffff057210 */ /* 0x000fe20000ffe4ff */
[----:B------:R-:W-:-:S03]  /*0b10*/  IMAD.SHL.U32 R16, R4, 0x4, RZ ;  /* 0x0000000404107824 */ /* 0x000fc600078e00ff */
[----:B------:R-:W-:Y:S02]  /*0b20*/  SHF.L.U64.HI R14, R4, 0x2, R5 ;  /* 0x00000002040e7819 */ /* 0x000fe40000010205 */
[C---:B-1----:R-:W-:Y:S02]  /*0b30*/  IADD3 R6, P1, PT, R16.reuse, UR8, RZ ;  /* 0x0000000810067c10 */ /* 0x042fe4000ff3e0ff */
[----:B------:R-:W-:Y:S01]  /*0b40*/  IADD3 R4, P2, PT, R16, UR10, RZ ;  /* 0x0000000a10047c10 */ /* 0x000fe2000ff5e0ff */
[----:B----4-:R-:W-:Y:S01]  /*0b50*/  IMAD.WIDE.U32 R12, R17, 0x4, R12 ;  /* 0x00000004110c7825 */ /* 0x010fe200078e000c */
[C---:B------:R-:W-:Y:S02]  /*0b60*/  IADD3.X R7, PT, PT, R14.reuse, UR9, RZ, P1, !PT ;  /* 0x000000090e077c10 */ /* 0x040fe40008ffe4ff */
[----:B------:R-:W-:Y:S01]  /*0b70*/  IADD3.X R5, PT, PT, R14, UR11, RZ, P2, !PT ;  /* 0x0000000b0e057c10 */ /* 0x000fe200097fe4ff */
[----:B-----5:R-:W-:-:S05]  /*0b80*/  IMAD.IADD R15, R8, 0x1, R11 ;  /* 0x00000001080f7824 */ /* 0x020fca00078e020b */
[----:B------:R0:W-:Y:S04]  /*0b90*/  STG.E desc[UR4][R12.64], R15 ;  /* 0x0000000f0c007986 */ /* 0x0001e8000c101904 */
[----:B------:R-:W3:Y:S04]  /*0ba0*/  LDG.E R10, desc[UR4][R6.64+0x4] ;  /* 0x00000404060a7981 */ /* 0x000ee8000c1e1900 */
[----:B------:R-:W3:Y:S01]  /*0bb0*/  LDG.E R11, desc[UR4][R4.64+0x4] ;  /* 0x00000404040b7981 */ /* 0x000ee2000c1e1900 */
[----:B--2---:R-:W-:-:S04]  /*0bc0*/  IADD3 R8, P1, PT, R16, UR6, RZ ;  /* 0x0000000610087c10 */ /* 0x004fc8000ff3e0ff */
[----:B------:R-:W-:Y:S02]  /*0bd0*/  IADD3.X R9, PT, PT, R14, UR7, RZ, P1, !PT ;  /* 0x000000070e097c10 */ /* 0x000fe40008ffe4ff */
[----:B---3--:R-:W-:-:S05]  /*0be0*/  IADD3 R11, PT, PT, R10, R11, RZ ;  /* 0x0000000b0a0b7210 */ /* 0x008fca0007ffe0ff */
[----:B------:R2:W-:Y:S04]  /*0bf0*/  STG.E desc[UR4][R8.64+0x4], R11 ;  /* 0x0000040b08007986 */ /* 0x0005e8000c101904 */
[----:B------:R-:W3:Y:S04]  /*0c00*/  LDG.E R10, desc[UR4][R6.64+0x8] ;  /* 0x00000804060a7981 */ /* 0x000ee8000c1e1900 */
[----:B------:R-:W3:Y:S02]  /*0c10*/  LDG.E R17, desc[UR4][R4.64+0x8] ;  /* 0x0000080404117981 */ /* 0x000ee4000c1e1900 */
[----:B---3--:R-:W-:-:S05]  /*0c20*/  IMAD.IADD R17, R10, 0x1, R17 ;  /* 0x000000010a117824 */ /* 0x008fca00078e0211 */
[----:B------:R2:W-:Y:S04]  /*0c30*/  STG.E desc[UR4][R8.64+0x8], R17 ;  /* 0x0000081108007986 */ /* 0x0005e8000c101904 */
[----:B------:R-:W3:Y:S04]  /*0c40*/  LDG.E R10, desc[UR4][R6.64+0xc] ;  /* 0x00000c04060a7981 */ /* 0x000ee8000c1e1900 */
[----:B0-----:R-:W3:Y:S01]  /*0c50*/  LDG.E R13, desc[UR4][R4.64+0xc] ;  /* 0x00000c04040d7981 */ /* 0x001ee2000c1e1900 */
[----:B------:R-:W-:Y:S01]  /*0c60*/  IADD3 R3, PT, PT, R3, 0x4, RZ ;  /* 0x0000000403037810 */ /* 0x000fe20007ffe0ff */
[----:B---3--:R-:W-:-:S05]  /*0c70*/  IMAD.IADD R13, R10, 0x1, R13 ;  /* 0x000000010a0d7824 */ /* 0x008fca00078e020d */
[----:B------:R2:W-:Y:S02]  /*0c80*/  STG.E desc[UR4][R8.64+0xc], R13 ;  /* 0x00000c0d08007986 */ /* 0x0005e4000c101904 */
.L_x_3:
[----:B------:R-:W-:Y:S05]  /*0c90*/  @!P0 EXIT ;  /* 0x000000000000894d */ /* 0x000fea0003800000 */
[----:B------:R-:W0:Y:S01]  /*0ca0*/  LDC.64 R4, c[0x0][0x390] ;  /* 0x0000e400ff047b82 */ /* 0x000e220000000a00 */
[----:B------:R-:W-:Y:S02]  /*0cb0*/  IMAD.IADD R3, R0, 0x1, R3 ;  /* 0x0000000100037824 */ /* 0x000fe400078e0203 */
[----:B------:R-:W-:-:S05]  /*0cc0*/  IMAD.MOV R0, RZ, RZ, -R2 ;  /* 0x000000ffff007224 */ /* 0x000fca00078e0a02 */
[----:B------:R-:W4:Y:S08]  /*0cd0*/  LDC.64 R6, c[0x0][0x388] ;  /* 0x0000e200ff067b82 */ /* 0x000f300000000a00 */
[----:B-123--:R-:W1:Y:S01]  /*0ce0*/  LDC.64 R8, c[0x0][0x380] ;  /* 0x0000e000ff087b82 */ /* 0x00ee620000000a00 */
[----:B0-----:R-:W-:-:S04]  /*0cf0*/  IMAD.WIDE.U32 R4, R3, 0x4, R4 ;  /* 0x0000000403047825 */ /* 0x001fc800078e0004 */
[----:B------:R-:W-:Y:S01]  /*0d00*/  IMAD.MOV.U32 R10, RZ, RZ, R4 ;  /* 0x000000ffff0a7224 */ /* 0x000fe200078e0004 */
[----:B------:R-:W-:Y:S01]  /*0d10*/  MOV R13, R5 ;  /* 0x00000005000d7202 */ /* 0x000fe20000000f00 */
[----:B----4-:R-:W-:-:S04]  /*0d20*/  IMAD.WIDE.U32 R6, R3, 0x4, R6 ;  /* 0x0000000403067825 */ /* 0x010fc800078e0006 */
[----:B------:R-:W-:Y:S02]  /*0d30*/  IMAD.MOV.U32 R11, RZ, RZ, R7 ;  /* 0x000000ffff0b7224 */ /* 0x000fe400078e0007 */
[----:B-1----:R-:W-:-:S07]  /*0d40*/  IMAD.WIDE.U32 R8, R3, 0x4, R8 ;  /* 0x0000000403087825 */ /* 0x002fce00078e0008 */
.L_x_4:
[----:B0-----:R-:W-:Y:S01]  /*0d50*/  MOV R2, R8 ;  /* 0x0000000800027202 */ /* 0x001fe20000000f00 */
[----:B------:R-:W-:Y:S01]  /*0d60*/  IMAD.MOV.U32 R3, RZ, RZ, R9 ;  /* 0x000000ffff037224 */ /* 0x000fe200078e0009 */
[----:B------:R-:W-:Y:S01]  /*0d70*/  MOV R5, R11 ;  /* 0x0000000b00057202 */ /* 0x000fe20000000f00 */
[----:B------:R-:W-:-:S03]  /*0d80*/  IMAD.MOV.U32 R4, RZ, RZ, R6 ;  /* 0x000000ffff047224 */ /* 0x000fc600078e0006 */
[----:B------:R0:W2:Y:S04]  /*0d90*/  LDG.E R2, desc[UR4][R2.64] ;  /* 0x0000000402027981 */ /* 0x0000a8000c1e1900 */
[----:B------:R-:W2:Y:S01]  /*0da0*/  LDG.E R5, desc[UR4][R4.64] ;  /* 0x0000000404057981 */ /* 0x000ea2000c1e1900 */
[----:B------:R-:W-:Y:S01]  /*0db0*/  VIADD R0, R0, 0x1 ;  /* 0x0000000100007836 */ /* 0x000fe20000000000 */
[----:B------:R-:W-:Y:S02]  /*0dc0*/  IADD3 R8, P3, PT, R8, 0x4, RZ ;  /* 0x0000000408087810 */ /* 0x000fe40007f7e0ff */
[----:B------:R-:W-:Y:S02]  /*0dd0*/  IADD3 R6, P2, PT, R6, 0x4, RZ ;  /* 0x0000000406067810 */ /* 0x000fe40007f5e0ff */
[----:B------:R-:W-:Y:S01]  /*0de0*/  ISETP.NE.AND P0, PT, R0, RZ, PT ;  /* 0x000000ff0000720c */ /* 0x000fe20003f05270 */
[----:B------:R-:W-:Y:S01]  /*0df0*/  IMAD.X R9, RZ, RZ, R9, P3 ;  /* 0x000000ffff097224 */ /* 0x000fe200018e0609 */
[----:B0-----:R-:W-:-:S02]  /*0e00*/  MOV R3, R13 ;  /* 0x0000000d00037202 */ /* 0x001fc40000000f00 */
[----:B------:R-:W-:Y:S01]  /*0e10*/  IADD3.X R11, PT, PT, RZ, R11, RZ, P2, !PT ;  /* 0x0000000bff0b7210 */ /* 0x000fe200017fe4ff */
[----:B--2---:R-:W-:Y:S02]  /*0e20*/  IMAD.IADD R7, R2, 0x1, R5 ;  /* 0x0000000102077824 */ /* 0x004fe400078e0205 */
[----:B------:R-:W-:Y:S01]  /*0e30*/  IMAD.MOV.U32 R2, RZ, RZ, R10 ;  /* 0x000000ffff027224 */ /* 0x000fe200078e000a */
[----:B------:R-:W-:-:S04]  /*0e40*/  IADD3 R10, P1, PT, R10, 0x4, RZ ;  /* 0x000000040a0a7810 */ /* 0x000fc80007f3e0ff */
[----:B------:R0:W-:Y:S01]  /*0e50*/  STG.E desc[UR4][R2.64], R7 ;  /* 0x0000000702007986 */ /* 0x0001e2000c101904 */
[----:B------:R-:W-:Y:S01]  /*0e60*/  IMAD.X R13, RZ, RZ, R13, P1 ;  /* 0x000000ffff0d7224 */ /* 0x000fe200008e060d */
[----:B------:R-:W-:Y:S07]  /*0e70*/  @P0 BRA `(.L_x_4) ;  /* 0xfffffffc00b40947 */ /* 0x000fee000383ffff */
[----:B------:R-:W-:Y:S05]  /*0e80*/  EXIT ;  /* 0x000000000000794d */ /* 0x000fea0003800000 */
.L_x_5:
[----:B------:R-:W-:-:S00]  /*0e90*/  BRA `(.L_x_5) ;  /* 0xfffffffc00fc7947 */ /* 0x000fc0000383ffff */
[----:B------:R-:W-:-:S00]  /*0ea0*/  NOP ;  /* 0x0000000000007918 */ /* 0x000fc00000000000 */
        /* <DEDUP_REMOVED lines=13> */
.L_x_6:


//--------------------- .nv.shared.reserved.0     --------------------------
	.section	.nv.shared.reserved.0,"aw",@nobits
	.weak		__nv_reservedSMEM_offset_0_alias
	.size		__nv_reservedSMEM_offset_0_alias, 0, 64
	.other		__nv_reservedSMEM_offset_0_alias,@"STO_CUDA_RESERVED_SHARED STV_DEFAULT"
__nv_reservedSMEM_offset_0_alias:
	.zero		0
	.zero		64


//--------------------- .nv.constant0._Z12matrixAddRowPiS_S_i --------------------------
	.section	.nv.constant0._Z12matrixAddRowPiS_S_i,"a",@progbits
	.sectionflags	@""
	.align	4
.nv.constant0._Z12matrixAddRowPiS_S_i:
	.zero		924


//--------------------- SYMBOLS --------------------------

	.type		.nv.reservedSmem.offset0,@object
	.size		.nv.reservedSmem.offset0,0x4
